	.headerflags	@"EF_CUDA_TEXMODE_UNIFIED EF_CUDA_64BIT_ADDRESS EF_CUDA_ACCELERATORS EF_CUDA_SM90 EF_CUDA_VIRTUAL_SM(EF_CUDA_SM90)"
	.elftype	@"ET_EXEC"


//--------------------- .nv.info                  --------------------------
	.section	.nv.info,"",@"SHT_CUDA_INFO"
	.align	4


	//----- nvinfo : EIATTR_REGCOUNT
	.align		4
        /*0000*/ 	.byte	0x04, 0x2f
        /*0002*/ 	.short	(.L_1 - .L_0)
	.align		4
.L_0:
        /*0004*/ 	.word	index@(triton_poi_fused_add_convolution_hardtanh_32)
        /*0008*/ 	.word	0x00000012


	//----- nvinfo : EIATTR_MIN_STACK_SIZE
	.align		4
.L_1:
        /*000c*/ 	.byte	0x04, 0x12
        /*000e*/ 	.short	(.L_3 - .L_2)
	.align		4
.L_2:
        /*0010*/ 	.word	index@(triton_poi_fused_add_convolution_hardtanh_32)
        /*0014*/ 	.word	0x00000000


	//----- nvinfo : EIATTR_FRAME_SIZE
	.align		4
.L_3:
        /*0018*/ 	.byte	0x04, 0x11
        /*001a*/ 	.short	(.L_5 - .L_4)
	.align		4
.L_4:
        /*001c*/ 	.word	index@(triton_poi_fused_add_convolution_hardtanh_32)
        /*0020*/ 	.word	0x00000000


	//----- nvinfo : EIATTR_MIN_STACK_SIZE
	.align		4
.L_5:
        /*0024*/ 	.byte	0x04, 0x12
        /*0026*/ 	.short	(.L_7 - .L_6)
	.align		4
.L_6:
        /*0028*/ 	.word	index@(triton_poi_fused_add_convolution_hardtanh_32)
        /*002c*/ 	.word	0x00000000
.L_7:


//--------------------- .nv.info.triton_poi_fused_add_convolution_hardtanh_32 --------------------------
	.section	.nv.info.triton_poi_fused_add_convolution_hardtanh_32,"",@"SHT_CUDA_INFO"
	.sectionflags	@""
	.align	4


	//----- nvinfo : EIATTR_CUDA_API_VERSION
	.align		4
        /*0000*/ 	.byte	0x04, 0x37
        /*0002*/ 	.short	(.L_9 - .L_8)
.L_8:
        /*0004*/ 	.word	0x0000007c


	//----- nvinfo : EIATTR_KPARAM_INFO
	.align		4
.L_9:
        /*0008*/ 	.byte	0x04, 0x17
        /*000a*/ 	.short	(.L_11 - .L_10)
.L_10:
        /*000c*/ 	.word	0x00000000
        /*0010*/ 	.short	0x0004
        /*0012*/ 	.short	0x0020
        /*0014*/ 	.byte	0x00, 0xf0, 0x11, 0x00


	//----- nvinfo : EIATTR_KPARAM_INFO
	.align		4
.L_11:
        /*0018*/ 	.byte	0x04, 0x17
        /*001a*/ 	.short	(.L_13 - .L_12)
.L_12:
        /*001c*/ 	.word	0x00000000
        /*0020*/ 	.short	0x0003
        /*0022*/ 	.short	0x0018
        /*0024*/ 	.byte	0x00, 0xf4, 0x21, 0x00


	//----- nvinfo : EIATTR_KPARAM_INFO
	.align		4
.L_13:
        /*0028*/ 	.byte	0x04, 0x17
        /*002a*/ 	.short	(.L_15 - .L_14)
.L_14:
        /*002c*/ 	.word	0x00000000
        /*0030*/ 	.short	0x0002
        /*0032*/ 	.short	0x0010
        /*0034*/ 	.byte	0x00, 0xf4, 0x21, 0x00


	//----- nvinfo : EIATTR_KPARAM_INFO
	.align		4
.L_15:
        /*0038*/ 	.byte	0x04, 0x17
        /*003a*/ 	.short	(.L_17 - .L_16)
.L_16:
        /*003c*/ 	.word	0x00000000
        /*0040*/ 	.short	0x0001
        /*0042*/ 	.short	0x0008
        /*0044*/ 	.byte	0x00, 0xf4, 0x21, 0x00


	//----- nvinfo : EIATTR_KPARAM_INFO
	.align		4
.L_17:
        /*0048*/ 	.byte	0x04, 0x17
        /*004a*/ 	.short	(.L_19 - .L_18)
.L_18:
        /*004c*/ 	.word	0x00000000
        /*0050*/ 	.short	0x0000
        /*0052*/ 	.short	0x0000
        /*0054*/ 	.byte	0x00, 0xf4, 0x21, 0x00


	//----- nvinfo : EIATTR_SPARSE_MMA_MASK
	.align		4
.L_19:
        /*0058*/ 	.byte	0x03, 0x50
        /*005a*/ 	.short	0x0000


	//----- nvinfo : EIATTR_MAXREG_COUNT
	.align		4
        /*005c*/ 	.byte	0x03, 0x1b
        /*005e*/ 	.short	0x00ff


	//----- nvinfo : EIATTR_EXIT_INSTR_OFFSETS
	.align		4
        /*0060*/ 	.byte	0x04, 0x1c
        /*0062*/ 	.short	(.L_21 - .L_20)


	//   ....[0]....
.L_20:
        /*0064*/ 	.word	0x00000290


	//   ....[1]....
        /*0068*/ 	.word	0x000002b0


	//----- nvinfo : EIATTR_REQNTID
	.align		4
.L_21:
        /*006c*/ 	.byte	0x04, 0x10
        /*006e*/ 	.short	(.L_23 - .L_22)
.L_22:
        /*0070*/ 	.word	0x00000080
        /*0074*/ 	.word	0x00000001
        /*0078*/ 	.word	0x00000001


	//----- nvinfo : EIATTR_CBANK_PARAM_SIZE
	.align		4
.L_23:
        /*007c*/ 	.byte	0x03, 0x19
        /*007e*/ 	.short	0x0024


	//----- nvinfo : EIATTR_PARAM_CBANK
	.align		4
        /*0080*/ 	.byte	0x04, 0x0a
        /*0082*/ 	.short	(.L_25 - .L_24)
	.align		4
.L_24:
        /*0084*/ 	.word	index@(.nv.constant0.triton_poi_fused_add_convolution_hardtanh_32)
        /*0088*/ 	.short	0x0210
        /*008a*/ 	.short	0x0024


	//----- nvinfo : EIATTR_SW_WAR
	.align		4
.L_25:
        /*008c*/ 	.byte	0x04, 0x36
        /*008e*/ 	.short	(.L_27 - .L_26)
.L_26:
        /*0090*/ 	.word	0x00000008
.L_27:


//--------------------- .nv.callgraph             --------------------------
	.section	.nv.callgraph,"",@"SHT_CUDA_CALLGRAPH"
	.align	4
	.sectionentsize	8
	.align		4
        /*0000*/ 	.word	0x00000000
	.align		4
        /*0004*/ 	.word	0xffffffff
	.align		4
        /*0008*/ 	.word	0x00000000
	.align		4
        /*000c*/ 	.word	0xfffffffe
	.align		4
        /*0010*/ 	.word	0x00000000
	.align		4
        /*0014*/ 	.word	0xfffffffd
	.align		4
        /*0018*/ 	.word	0x00000000
	.align		4
        /*001c*/ 	.word	0xfffffffc


//--------------------- .text.triton_poi_fused_add_convolution_hardtanh_32 --------------------------
	.section	.text.triton_poi_fused_add_convolution_hardtanh_32,"ax",@progbits
	.align	128
        .global         triton_poi_fused_add_convolution_hardtanh_32
        .type           triton_poi_fused_add_convolution_hardtanh_32,@function
        .size           triton_poi_fused_add_convolution_hardtanh_32,(.L_x_1 - triton_poi_fused_add_convolution_hardtanh_32)
        .other          triton_poi_fused_add_convolution_hardtanh_32,@"STO_CUDA_ENTRY STV_DEFAULT"
triton_poi_fused_add_convolution_hardtanh_32:
.text.triton_poi_fused_add_convolution_hardtanh_32:
[----:B------:R-:W0:Y:S02]  /*0000*/  LDC R1, c[0x0][0x28] ;  /* 0x00000a00ff017b82 */ /* 0x000e240000000800 */
[----:B------:R-:W1:Y:S01]  /*0010*/  S2R R0, SR_TID.X ;  /* 0x0000000000007919 */ /* 0x000e620000002100 */
[----:B------:R-:W2:Y:S01]  /*0020*/  LDC.64 R4, c[0x0][0x218] ;  /* 0x00008600ff047b82 */ /* 0x000ea20000000a00 */
[----:B------:R-:W-:Y:S01]  /*0030*/  CS2R R10, SRZ ;  /* 0x00000000000a7805 */ /* 0x000fe2000001ff00 */
[----:B------:R-:W-:Y:S01]  /*0040*/  ULDC.64 UR4, c[0x0][0x208] ;  /* 0x0000820000047ab9 */ /* 0x000fe20000000a00 */
[----:B------:R-:W3:Y:S05]  /*0050*/  S2R R7, SR_CTAID.X ;  /* 0x0000000000077919 */ /* 0x000eea0000002500 */
[----:B------:R-:W4:Y:S01]  /*0060*/  LDC.64 R2, c[0x0][0x210] ;  /* 0x00008400ff027b82 */ /* 0x000f220000000a00 */
[----:B-1----:R-:W-:Y:S01]  /*0070*/  IMAD.SHL.U32 R0, R0, 0x2, RZ ;  /* 0x0000000200007824 */ /* 0x002fe200078e00ff */
[----:B---3--:R-:W-:-:S04]  /*0080*/  SHF.R.S32.HI R9, RZ, 0x17, R7 ;  /* 0x00000017ff097819 */ /* 0x008fc80000011407 */
[----:B------:R-:W-:Y:S02]  /*0090*/  LOP3.LUT R0, R0, 0xfe, RZ, 0xc0, !PT ;  /* 0x000000fe00007812 */ /* 0x000fe400078ec0ff */
[----:B------:R-:W-:-:S03]  /*00a0*/  SGXT R9, R9, 0x1 ;  /* 0x000000010909781a */ /* 0x000fc60000000200 */
[----:B------:R-:W-:Y:S02]  /*00b0*/  IMAD R0, R7, 0x100, R0 ;  /* 0x0000010007007824 */ /* 0x000fe400078e0200 */
[----:B------:R-:W1:Y:S02]  /*00c0*/  LDC.64 R6, c[0x0][0x220] ;  /* 0x00008800ff067b82 */ /* 0x000e640000000a00 */
[C---:B----4-:R-:W-:Y:S01]  /*00d0*/  IMAD.WIDE R2, R0.reuse, 0x4, R2 ;  /* 0x0000000400027825 */ /* 0x050fe200078e0202 */
[----:B------:R-:W-:Y:S02]  /*00e0*/  LEA.HI R9, R9, R0, RZ, 0x7 ;  /* 0x0000000009097211 */ /* 0x000fe400078f38ff */
[----:B------:R-:W-:Y:S02]  /*00f0*/  ISETP.GE.AND P0, PT, R0, 0x200, PT ;  /* 0x000002000000780c */ /* 0x000fe40003f06270 */
[----:B------:R-:W-:-:S05]  /*0100*/  LOP3.LUT R9, R9, 0xffffff80, RZ, 0xc0, !PT ;  /* 0xffffff8009097812 */ /* 0x000fca00078ec0ff */
[----:B------:R-:W-:-:S04]  /*0110*/  IMAD.IADD R9, R0, 0x1, -R9 ;  /* 0x0000000100097824 */ /* 0x000fc800078e0a09 */
[----:B--2---:R-:W-:Y:S01]  /*0120*/  IMAD.WIDE R4, R9, 0x4, R4 ;  /* 0x0000000409047825 */ /* 0x004fe200078e0204 */
[----:B------:R-:W-:Y:S02]  /*0130*/  CS2R R8, SRZ ;  /* 0x0000000000087805 */ /* 0x000fe4000001ff00 */
[----:B------:R-:W-:Y:S01]  /*0140*/  CS2R R12, SRZ ;  /* 0x00000000000c7805 */ /* 0x000fe2000001ff00 */
[----:B------:R-:W2:Y:S04]  /*0150*/  @!P0 LDG.E.64 R10, desc[UR4][R2.64] ;  /* 0x00000004020a8981 */ /* 0x000ea8000c1e1b00 */
[----:B------:R-:W2:Y:S01]  /*0160*/  @!P0 LDG.E.EL.64 R8, desc[UR4][R4.64] ;  /* 0x0000000404088981 */ /* 0x000ea2000c2e1b00 */
[----:B-1----:R-:W-:-:S05]  /*0170*/  IMAD.WIDE R6, R0, 0x4, R6 ;  /* 0x0000000400067825 */ /* 0x002fca00078e0206 */
[----:B------:R-:W3:Y:S01]  /*0180*/  @!P0 LDG.E.64 R12, desc[UR4][R6.64] ;  /* 0x00000004060c8981 */ /* 0x000ee2000c1e1b00 */
[----:B--2---:R-:W-:Y:S01]  /*0190*/  FADD R15, R8, R10 ;  /* 0x0000000a080f7221 */ /* 0x004fe20000000000 */
[----:B------:R-:W-:Y:S02]  /*01a0*/  FADD R10, R9, R11 ;  /* 0x0000000b090a7221 */ /* 0x000fe40000000000 */
[----:B------:R-:W1:Y:S01]  /*01b0*/  LDC.64 R8, c[0x0][0x228] ;  /* 0x00008a00ff087b82 */ /* 0x000e620000000a00 */
[----:B---3--:R-:W-:Y:S01]  /*01c0*/  FADD R12, R15, R12 ;  /* 0x0000000c0f0c7221 */ /* 0x008fe20000000000 */
[----:B------:R-:W-:-:S04]  /*01d0*/  FADD R10, R10, R13 ;  /* 0x0000000d0a0a7221 */ /* 0x000fc80000000000 */
[----:B------:R-:W-:Y:S02]  /*01e0*/  FSETP.GTU.AND P1, PT, R12, RZ, PT ;  /* 0x000000ff0c00720b */ /* 0x000fe40003f2c000 */
[----:B------:R-:W-:Y:S02]  /*01f0*/  FSETP.GTU.AND P2, PT, R10, RZ, PT ;  /* 0x000000ff0a00720b */ /* 0x000fe40003f4c000 */
[----:B------:R-:W-:Y:S02]  /*0200*/  FSEL R12, R12, RZ, P1 ;  /* 0x000000ff0c0c7208 */ /* 0x000fe40000800000 */
[----:B------:R-:W-:Y:S02]  /*0210*/  FSEL R13, R10, RZ, P2 ;  /* 0x000000ff0a0d7208 */ /* 0x000fe40001000000 */
[----:B------:R-:W-:Y:S02]  /*0220*/  FSETP.GEU.AND P3, PT, R12, 6, PT ;  /* 0x40c000000c00780b */ /* 0x000fe40003f6e000 */
[----:B------:R-:W-:-:S02]  /*0230*/  FSETP.GEU.AND P4, PT, R13, 6, PT ;  /* 0x40c000000d00780b */ /* 0x000fc40003f8e000 */
[----:B------:R-:W-:Y:S02]  /*0240*/  FSETP.NAN.AND P1, PT, R12, R12, PT ;  /* 0x0000000c0c00720b */ /* 0x000fe40003f28000 */
[----:B------:R-:W-:Y:S01]  /*0250*/  FSETP.NAN.AND P2, PT, R13, R13, PT ;  /* 0x0000000d0d00720b */ /* 0x000fe20003f48000 */
[----:B-1----:R-:W-:-:S06]  /*0260*/  IMAD.WIDE R2, R0, 0x4, R8 ;  /* 0x0000000400027825 */ /* 0x002fcc00078e0208 */
[----:B------:R-:W-:Y:S02]  /*0270*/  @P3 SEL R12, R12, 0x40c00000, P1 ;  /* 0x40c000000c0c3807 */ /* 0x000fe40000800000 */
[----:B------:R-:W-:Y:S01]  /*0280*/  @P4 SEL R13, R13, 0x40c00000, P2 ;  /* 0x40c000000d0d4807 */ /* 0x000fe20001000000 */
[----:B------:R-:W-:Y:S06]  /*0290*/  @P0 EXIT ;  /* 0x000000000000094d */ /* 0x000fec0003800000 */
[----:B------:R-:W-:Y:S01]  /*02a0*/  STG.E.64 desc[UR4][R2.64], R12 ;  /* 0x0000000c02007986 */ /* 0x000fe2000c101b04 */
[----:B------:R-:W-:Y:S05]  /*02b0*/  EXIT ;  /* 0x000000000000794d */ /* 0x000fea0003800000 */
.L_x_0:
[----:B------:R-:W-:-:S00]  /*02c0*/  BRA `(.L_x_0) ;  /* 0xfffffffc00fc7947 */ /* 0x000fc0000383ffff */
[----:B------:R-:W-:-:S00]  /*02d0*/  NOP ;  /* 0x0000000000007918 */ /* 0x000fc00000000000 */
        /* <DEDUP_REMOVED lines=10> */
.L_x_1:


//--------------------- .nv.constant0.triton_poi_fused_add_convolution_hardtanh_32 --------------------------
	.section	.nv.constant0.triton_poi_fused_add_convolution_hardtanh_32,"a",@progbits
	.sectionflags	@""
	.align	4
.nv.constant0.triton_poi_fused_add_convolution_hardtanh_32:
	.zero		564
